	.headerflags	@"EF_CUDA_TEXMODE_UNIFIED EF_CUDA_64BIT_ADDRESS EF_CUDA_ACCELERATORS EF_CUDA_SM90 EF_CUDA_VIRTUAL_SM(EF_CUDA_SM90)"
	.elftype	@"ET_EXEC"


//--------------------- .nv.info                  --------------------------
	.section	.nv.info,"",@"SHT_CUDA_INFO"
	.align	4


	//----- nvinfo : EIATTR_REGCOUNT
	.align		4
        /*0000*/ 	.byte	0x04, 0x2f
        /*0002*/ 	.short	(.L_3 - .L_2)
	.align		4
.L_2:
        /*0004*/ 	.word	index@(triton_poi_fused__native_batch_norm_legit_no_training_relu_23)
        /*0008*/ 	.word	0x00000020


	//----- nvinfo : EIATTR_MIN_STACK_SIZE
	.align		4
.L_3:
        /*000c*/ 	.byte	0x04, 0x12
        /*000e*/ 	.short	(.L_5 - .L_4)
	.align		4
.L_4:
        /*0010*/ 	.word	index@(triton_poi_fused__native_batch_norm_legit_no_training_relu_23)
        /*0014*/ 	.word	0x00000000


	//----- nvinfo : EIATTR_FRAME_SIZE
	.align		4
.L_5:
        /*0018*/ 	.byte	0x04, 0x11
        /*001a*/ 	.short	(.L_7 - .L_6)
	.align		4
.L_6:
        /*001c*/ 	.word	index@(triton_poi_fused__native_batch_norm_legit_no_training_relu_23)
        /*0020*/ 	.word	0x00000000


	//----- nvinfo : EIATTR_MIN_STACK_SIZE
	.align		4
.L_7:
        /*0024*/ 	.byte	0x04, 0x12
        /*0026*/ 	.short	(.L_9 - .L_8)
	.align		4
.L_8:
        /*0028*/ 	.word	index@(triton_poi_fused__native_batch_norm_legit_no_training_relu_23)
        /*002c*/ 	.word	0x00000000
.L_9:


//--------------------- .nv.info.triton_poi_fused__native_batch_norm_legit_no_training_relu_23 --------------------------
	.section	.nv.info.triton_poi_fused__native_batch_norm_legit_no_training_relu_23,"",@"SHT_CUDA_INFO"
	.sectionflags	@""
	.align	4


	//----- nvinfo : EIATTR_CUDA_API_VERSION
	.align		4
        /*0000*/ 	.byte	0x04, 0x37
        /*0002*/ 	.short	(.L_11 - .L_10)
.L_10:
        /*0004*/ 	.word	0x0000007c


	//----- nvinfo : EIATTR_KPARAM_INFO
	.align		4
.L_11:
        /*0008*/ 	.byte	0x04, 0x17
        /*000a*/ 	.short	(.L_13 - .L_12)
.L_12:
        /*000c*/ 	.word	0x00000000
        /*0010*/ 	.short	0x0006
        /*0012*/ 	.short	0x0030
        /*0014*/ 	.byte	0x00, 0xf0, 0x11, 0x00


	//----- nvinfo : EIATTR_KPARAM_INFO
	.align		4
.L_13:
        /*0018*/ 	.byte	0x04, 0x17
        /*001a*/ 	.short	(.L_15 - .L_14)
.L_14:
        /*001c*/ 	.word	0x00000000
        /*0020*/ 	.short	0x0005
        /*0022*/ 	.short	0x0028
        /*0024*/ 	.byte	0x00, 0xf4, 0x21, 0x00


	//----- nvinfo : EIATTR_KPARAM_INFO
	.align		4
.L_15:
        /*0028*/ 	.byte	0x04, 0x17
        /*002a*/ 	.short	(.L_17 - .L_16)
.L_16:
        /*002c*/ 	.word	0x00000000
        /*0030*/ 	.short	0x0004
        /*0032*/ 	.short	0x0020
        /*0034*/ 	.byte	0x00, 0xf4, 0x21, 0x00


	//----- nvinfo : EIATTR_KPARAM_INFO
	.align		4
.L_17:
        /*0038*/ 	.byte	0x04, 0x17
        /*003a*/ 	.short	(.L_19 - .L_18)
.L_18:
        /*003c*/ 	.word	0x00000000
        /*0040*/ 	.short	0x0003
        /*0042*/ 	.short	0x0018
        /*0044*/ 	.byte	0x00, 0xf4, 0x21, 0x00


	//----- nvinfo : EIATTR_KPARAM_INFO
	.align		4
.L_19:
        /*0048*/ 	.byte	0x04, 0x17
        /*004a*/ 	.short	(.L_21 - .L_20)
.L_20:
        /*004c*/ 	.word	0x00000000
        /*0050*/ 	.short	0x0002
        /*0052*/ 	.short	0x0010
        /*0054*/ 	.byte	0x00, 0xf4, 0x21, 0x00


	//----- nvinfo : EIATTR_KPARAM_INFO
	.align		4
.L_21:
        /*0058*/ 	.byte	0x04, 0x17
        /*005a*/ 	.short	(.L_23 - .L_22)
.L_22:
        /*005c*/ 	.word	0x00000000
        /*0060*/ 	.short	0x0001
        /*0062*/ 	.short	0x0008
        /*0064*/ 	.byte	0x00, 0xf4, 0x21, 0x00


	//----- nvinfo : EIATTR_KPARAM_INFO
	.align		4
.L_23:
        /*0068*/ 	.byte	0x04, 0x17
        /*006a*/ 	.short	(.L_25 - .L_24)
.L_24:
        /*006c*/ 	.word	0x00000000
        /*0070*/ 	.short	0x0000
        /*0072*/ 	.short	0x0000
        /*0074*/ 	.byte	0x00, 0xf4, 0x21, 0x00


	//----- nvinfo : EIATTR_SPARSE_MMA_MASK
	.align		4
.L_25:
        /*0078*/ 	.byte	0x03, 0x50
        /*007a*/ 	.short	0x0000


	//----- nvinfo : EIATTR_MAXREG_COUNT
	.align		4
        /*007c*/ 	.byte	0x03, 0x1b
        /*007e*/ 	.short	0x00ff


	//----- nvinfo : EIATTR_EXIT_INSTR_OFFSETS
	.align		4
        /*0080*/ 	.byte	0x04, 0x1c
        /*0082*/ 	.short	(.L_27 - .L_26)


	//   ....[0]....
.L_26:
        /*0084*/ 	.word	0x00000ba0


	//   ....[1]....
        /*0088*/ 	.word	0x00000bc0


	//----- nvinfo : EIATTR_REQNTID
	.align		4
.L_27:
        /*008c*/ 	.byte	0x04, 0x10
        /*008e*/ 	.short	(.L_29 - .L_28)
.L_28:
        /*0090*/ 	.word	0x00000080
        /*0094*/ 	.word	0x00000001
        /*0098*/ 	.word	0x00000001


	//----- nvinfo : EIATTR_CBANK_PARAM_SIZE
	.align		4
.L_29:
        /*009c*/ 	.byte	0x03, 0x19
        /*009e*/ 	.short	0x0034


	//----- nvinfo : EIATTR_PARAM_CBANK
	.align		4
        /*00a0*/ 	.byte	0x04, 0x0a
        /*00a2*/ 	.short	(.L_31 - .L_30)
	.align		4
.L_30:
        /*00a4*/ 	.word	index@(.nv.constant0.triton_poi_fused__native_batch_norm_legit_no_training_relu_23)
        /*00a8*/ 	.short	0x0210
        /*00aa*/ 	.short	0x0034


	//----- nvinfo : EIATTR_SW_WAR
	.align		4
.L_31:
        /*00ac*/ 	.byte	0x04, 0x36
        /*00ae*/ 	.short	(.L_33 - .L_32)
.L_32:
        /*00b0*/ 	.word	0x00000008
.L_33:


//--------------------- .nv.callgraph             --------------------------
	.section	.nv.callgraph,"",@"SHT_CUDA_CALLGRAPH"
	.align	4
	.sectionentsize	8
	.align		4
        /*0000*/ 	.word	0x00000000
	.align		4
        /*0004*/ 	.word	0xffffffff
	.align		4
        /*0008*/ 	.word	0x00000000
	.align		4
        /*000c*/ 	.word	0xfffffffe
	.align		4
        /*0010*/ 	.word	0x00000000
	.align		4
        /*0014*/ 	.word	0xfffffffd
	.align		4
        /*0018*/ 	.word	0x00000000
	.align		4
        /*001c*/ 	.word	0xfffffffc


//--------------------- .nv.constant4             --------------------------
	.section	.nv.constant4,"a",@progbits
	.align	8
	.align		8
.nv.constant4:
        /*0000*/ 	.dword	_$_str
	.align		8
        /*0008*/ 	.dword	_$_str_$_2


//--------------------- .text.triton_poi_fused__native_batch_norm_legit_no_training_relu_23 --------------------------
	.section	.text.triton_poi_fused__native_batch_norm_legit_no_training_relu_23,"ax",@progbits
	.align	128
        .global         triton_poi_fused__native_batch_norm_legit_no_training_relu_23
        .type           triton_poi_fused__native_batch_norm_legit_no_training_relu_23,@function
        .size           triton_poi_fused__native_batch_norm_legit_no_training_relu_23,(.L_x_1 - triton_poi_fused__native_batch_norm_legit_no_training_relu_23)
        .other          triton_poi_fused__native_batch_norm_legit_no_training_relu_23,@"STO_CUDA_ENTRY STV_DEFAULT"
triton_poi_fused__native_batch_norm_legit_no_training_relu_23:
.text.triton_poi_fused__native_batch_norm_legit_no_training_relu_23:
[----:B------:R-:W0:Y:S02]  /*0000*/  LDC R1, c[0x0][0x28] ;  /* 0x00000a00ff017b82 */ /* 0x000e240000000800 */
[----:B------:R-:W1:Y:S01]  /*0010*/  S2R R0, SR_TID.X ;  /* 0x0000000000007919 */ /* 0x000e620000002100 */
[----:B------:R-:W2:Y:S01]  /*0020*/  LDC.64 R28, c[0x0][0x210] ;  /* 0x00008400ff1c7b82 */ /* 0x000ea20000000a00 */
[----:B------:R-:W-:Y:S02]  /*0030*/  CS2R R4, SRZ ;  /* 0x0000000000047805 */ /* 0x000fe4000001ff00 */
[----:B------:R-:W-:Y:S01]  /*0040*/  CS2R R6, SRZ ;  /* 0x0000000000067805 */ /* 0x000fe2000001ff00 */
[----:B------:R-:W3:Y:S01]  /*0050*/  S2R R3, SR_CTAID.X ;  /* 0x0000000000037919 */ /* 0x000ee20000002500 */
[----:B------:R-:W-:Y:S02]  /*0060*/  CS2R R8, SRZ ;  /* 0x0000000000087805 */ /* 0x000fe4000001ff00 */
[----:B------:R-:W-:Y:S01]  /*0070*/  CS2R R10, SRZ ;  /* 0x00000000000a7805 */ /* 0x000fe2000001ff00 */
[----:B------:R-:W-:Y:S01]  /*0080*/  ULDC.64 UR4, c[0x0][0x208] ;  /* 0x0000820000047ab9 */ /* 0x000fe20000000a00 */
[----:B------:R-:W4:Y:S08]  /*0090*/  LDC.64 R20, c[0x0][0x218] ;  /* 0x00008600ff147b82 */ /* 0x000f300000000a00 */
[----:B------:R-:W5:Y:S01]  /*00a0*/  LDC.64 R26, c[0x0][0x220] ;  /* 0x00008800ff1a7b82 */ /* 0x000f620000000a00 */
[----:B-1----:R-:W-:-:S04]  /*00b0*/  SHF.L.U32 R0, R0, 0x2, RZ ;  /* 0x0000000200007819 */ /* 0x002fc800000006ff */
[----:B------:R-:W-:-:S04]  /*00c0*/  LOP3.LUT R0, R0, 0x1fc, RZ, 0xc0, !PT ;  /* 0x000001fc00007812 */ /* 0x000fc800078ec0ff */
[----:B---3--:R-:W-:-:S04]  /*00d0*/  LEA R0, R3, R0, 0xa ;  /* 0x0000000003007211 */ /* 0x008fc800078e50ff */
[C---:B------:R-:W-:Y:S01]  /*00e0*/  ISETP.GE.AND P1, PT, R0.reuse, 0x46500, PT ;  /* 0x000465000000780c */ /* 0x040fe20003f26270 */
[----:B------:R-:W-:-:S04]  /*00f0*/  IMAD.HI R2, R0, 0x66666667, RZ ;  /* 0x6666666700027827 */ /* 0x000fc800078e02ff */
[----:B--2---:R-:W-:Y:S01]  /*0100*/  IMAD.WIDE R28, R0, 0x4, R28 ;  /* 0x00000004001c7825 */ /* 0x004fe200078e021c */
[----:B------:R-:W-:-:S04]  /*0110*/  SHF.R.U32.HI R3, RZ, 0x1f, R2 ;  /* 0x0000001fff037819 */ /* 0x000fc80000011602 */
[----:B------:R-:W-:-:S03]  /*0120*/  LEA.HI.SX32 R3, R2, R3, 0x1b ;  /* 0x0000000302037211 */ /* 0x000fc600078fdaff */
[----:B------:R-:W2:Y:S02]  /*0130*/  @!P1 LDG.E.128 R8, desc[UR4][R28.64] ;  /* 0x000000041c089981 */ /* 0x000ea4000c1e1d00 */
[----:B------:R-:W-:-:S04]  /*0140*/  IMAD R2, R3, -0x50, R0 ;  /* 0xffffffb003027824 */ /* 0x000fc800078e0200 */
[----:B----4-:R-:W-:-:S05]  /*0150*/  IMAD.WIDE R12, R2, 0x4, R20 ;  /* 0x00000004020c7825 */ /* 0x010fca00078e0214 */
[----:B------:R1:W2:Y:S01]  /*0160*/  @!P1 LDG.E.EL.128 R4, desc[UR4][R12.64] ;  /* 0x000000040c049981 */ /* 0x0002a2000c2e1d00 */
[----:B------:R-:W-:-:S05]  /*0170*/  IADD3 R3, R0, 0x200, RZ ;  /* 0x0000020000037810 */ /* 0x000fca0007ffe0ff */
[----:B------:R-:W-:-:S05]  /*0180*/  IMAD.HI R14, R3, 0x66666667, RZ ;  /* 0x66666667030e7827 */ /* 0x000fca00078e02ff */
[----:B------:R-:W-:-:S04]  /*0190*/  SHF.R.U32.HI R15, RZ, 0x1f, R14 ;  /* 0x0000001fff0f7819 */ /* 0x000fc8000001160e */
[----:B------:R-:W-:Y:S02]  /*01a0*/  LEA.HI.SX32 R14, R14, R15, 0x1b ;  /* 0x0000000f0e0e7211 */ /* 0x000fe400078fdaff */
[----:B------:R-:W-:Y:S02]  /*01b0*/  ISETP.GE.AND P0, PT, R3, 0x46500, PT ;  /* 0x000465000300780c */ /* 0x000fe40003f06270 */
[----:B-1----:R-:W-:Y:S01]  /*01c0*/  CS2R R12, SRZ ;  /* 0x00000000000c7805 */ /* 0x002fe2000001ff00 */
[----:B------:R-:W-:Y:S01]  /*01d0*/  IMAD R3, R14, -0x50, R3 ;  /* 0xffffffb00e037824 */ /* 0x000fe200078e0203 */
[----:B------:R-:W-:Y:S02]  /*01e0*/  CS2R R14, SRZ ;  /* 0x00000000000e7805 */ /* 0x000fe4000001ff00 */
[----:B------:R-:W-:Y:S02]  /*01f0*/  CS2R R16, SRZ ;  /* 0x0000000000107805 */ /* 0x000fe4000001ff00 */
[----:B------:R-:W-:Y:S01]  /*0200*/  CS2R R18, SRZ ;  /* 0x0000000000127805 */ /* 0x000fe2000001ff00 */
[----:B------:R-:W-:Y:S01]  /*0210*/  IMAD.WIDE R24, R3, 0x4, R20 ;  /* 0x0000000403187825 */ /* 0x000fe200078e0214 */
[----:B------:R-:W-:-:S02]  /*0220*/  CS2R R20, SRZ ;  /* 0x0000000000147805 */ /* 0x000fc4000001ff00 */
[----:B------:R-:W-:Y:S02]  /*0230*/  CS2R R22, SRZ ;  /* 0x0000000000167805 */ /* 0x000fe4000001ff00 */
[----:B------:R1:W3:Y:S04]  /*0240*/  @!P0 LDG.E.EL.128 R16, desc[UR4][R24.64] ;  /* 0x0000000418108981 */ /* 0x0002e8000c2e1d00 */
[----:B------:R-:W3:Y:S01]  /*0250*/  @!P0 LDG.E.128 R20, desc[UR4][R28.64+0x800] ;  /* 0x000800041c148981 */ /* 0x000ee2000c1e1d00 */
[----:B-1----:R-:W-:Y:S01]  /*0260*/  CS2R R24, SRZ ;  /* 0x0000000000187805 */ /* 0x002fe2000001ff00 */
[----:B--2---:R-:W-:Y:S01]  /*0270*/  FADD R4, -R4, R8 ;  /* 0x0000000804047221 */ /* 0x004fe20000000100 */
[----:B------:R-:W-:Y:S01]  /*0280*/  FADD R5, -R5, R9 ;  /* 0x0000000905057221 */ /* 0x000fe20000000100 */
[----:B-----5:R-:W-:-:S05]  /*0290*/  IMAD.WIDE R8, R2, 0x4, R26 ;  /* 0x0000000402087825 */ /* 0x020fca00078e021a */
[----:B------:R1:W2:Y:S02]  /*02a0*/  @!P1 LDG.E.EL.128 R12, desc[UR4][R8.64] ;  /* 0x00000004080c9981 */ /* 0x0002a4000c2e1d00 */
[----:B-1----:R-:W-:Y:S01]  /*02b0*/  IMAD.WIDE R8, R3, 0x4, R26 ;  /* 0x0000000403087825 */ /* 0x002fe200078e021a */
[----:B------:R-:W-:-:S06]  /*02c0*/  CS2R R26, SRZ ;  /* 0x00000000001a7805 */ /* 0x000fcc000001ff00 */
[----:B------:R-:W4:Y:S01]  /*02d0*/  @!P0 LDG.E.EL.128 R24, desc[UR4][R8.64] ;  /* 0x0000000408188981 */ /* 0x000f22000c2e1d00 */
[----:B------:R-:W-:Y:S01]  /*02e0*/  FADD R6, -R6, R10 ;  /* 0x0000000a06067221 */ /* 0x000fe20000000100 */
[----:B---3--:R-:W-:Y:S01]  /*02f0*/  FADD R17, -R17, R21 ;  /* 0x0000001511117221 */ /* 0x008fe20000000100 */
[----:B------:R-:W-:Y:S01]  /*0300*/  HFMA2.MMA R21, -RZ, RZ, 1.625, 0 ;  /* 0x3e800000ff157435 */ /* 0x000fe200000001ff */
[----:B------:R-:W-:Y:S01]  /*0310*/  FADD R28, -R19, R23 ;  /* 0x00000017131c7221 */ /* 0x000fe20000000100 */
[----:B------:R-:W-:Y:S01]  /*0320*/  FADD R7, -R7, R11 ;  /* 0x0000000b07077221 */ /* 0x000fe20000000100 */
[----:B------:R-:W-:Y:S01]  /*0330*/  FADD R16, -R16, R20 ;  /* 0x0000001410107221 */ /* 0x000fe20000000100 */
[----:B------:R-:W-:Y:S01]  /*0340*/  FADD R18, -R18, R22 ;  /* 0x0000001612127221 */ /* 0x000fe20000000100 */
[----:B--2---:R-:W-:Y:S01]  /*0350*/  FADD R10, R12, 0.0010000000474974513054 ;  /* 0x3a83126f0c0a7421 */ /* 0x004fe20000000000 */
[----:B------:R-:W-:-:S05]  /*0360*/  FADD R12, R13, 0.0010000000474974513054 ;  /* 0x3a83126f0d0c7421 */ /* 0x000fca0000000000 */
[----:B------:R-:W1:Y:S01]  /*0370*/  MUFU.SQRT R10, R10 ;  /* 0x0000000a000a7308 */ /* 0x000e620000002000 */
[----:B------:R-:W-:Y:S01]  /*0380*/  FADD R13, R14, 0.0010000000474974513054 ;  /* 0x3a83126f0e0d7421 */ /* 0x000fe20000000000 */
[----:B------:R-:W-:-:S06]  /*0390*/  FADD R14, R15, 0.0010000000474974513054 ;  /* 0x3a83126f0f0e7421 */ /* 0x000fcc0000000000 */
[----:B------:R-:W2:Y:S08]  /*03a0*/  MUFU.SQRT R12, R12 ;  /* 0x0000000c000c7308 */ /* 0x000eb00000002000 */
[----:B------:R-:W3:Y:S01]  /*03b0*/  MUFU.SQRT R13, R13 ;  /* 0x0000000d000d7308 */ /* 0x000ee20000002000 */
[C---:B-1----:R-:W-:Y:S01]  /*03c0*/  FSETP.GT.AND P4, PT, R10.reuse, 8.50705917302346158658e+37, PT ;  /* 0x7e8000000a00780b */ /* 0x042fe20003f84000 */
[----:B----4-:R-:W-:Y:S01]  /*03d0*/  FADD R25, R25, 0.0010000000474974513054 ;  /* 0x3a83126f19197421 */ /* 0x010fe20000000000 */
[----:B------:R-:W-:-:S05]  /*03e0*/  FSETP.GEU.AND P2, PT, R10, 1.175494350822287508e-38, PT ;  /* 0x008000000a00780b */ /* 0x000fca0003f4e000 */
[----:B------:R-:W1:Y:S01]  /*03f0*/  MUFU.SQRT R14, R14 ;  /* 0x0000000e000e7308 */ /* 0x000e620000002000 */
[----:B--2---:R-:W-:Y:S01]  /*0400*/  FSETP.GT.AND P5, PT, R12, 8.50705917302346158658e+37, PT ;  /* 0x7e8000000c00780b */ /* 0x004fe20003fa4000 */
[----:B------:R-:W-:Y:S01]  /*0410*/  FADD R24, R24, 0.0010000000474974513054 ;  /* 0x3a83126f18187421 */ /* 0x000fe20000000000 */
[----:B------:R-:W-:Y:S01]  /*0420*/  FADD R26, R26, 0.0010000000474974513054 ;  /* 0x3a83126f1a1a7421 */ /* 0x000fe20000000000 */
[----:B------:R-:W-:Y:S02]  /*0430*/  FSEL R19, R21, 1, P4 ;  /* 0x3f80000015137808 */ /* 0x000fe40002000000 */
[----:B---3--:R-:W-:Y:S02]  /*0440*/  FSETP.GT.AND P3, PT, R13, 8.50705917302346158658e+37, PT ;  /* 0x7e8000000d00780b */ /* 0x008fe40003f64000 */
[----:B------:R-:W2:Y:S01]  /*0450*/  MUFU.SQRT R8, R25 ;  /* 0x0000001900087308 */ /* 0x000ea20000002000 */
[----:B------:R-:W-:Y:S01]  /*0460*/  @P4 FMUL R10, R10, 0.25 ;  /* 0x3e8000000a0a4820 */ /* 0x000fe20000400000 */
[----:B------:R-:W-:-:S06]  /*0470*/  FSETP.GEU.AND P4, PT, R12, 1.175494350822287508e-38, PT ;  /* 0x008000000c00780b */ /* 0x000fcc0003f8e000 */
[----:B------:R-:W3:Y:S01]  /*0480*/  MUFU.SQRT R15, R24 ;  /* 0x00000018000f7308 */ /* 0x000ee20000002000 */
[----:B-1----:R-:W-:Y:S01]  /*0490*/  FSETP.GT.AND P6, PT, R14, 8.50705917302346158658e+37, PT ;  /* 0x7e8000000e00780b */ /* 0x002fe20003fc4000 */
[----:B------:R-:W-:Y:S01]  /*04a0*/  @!P2 FMUL R10, R10, 16777216 ;  /* 0x4b8000000a0aa820 */ /* 0x000fe20000400000 */
[----:B------:R-:W-:-:S05]  /*04b0*/  @P5 FMUL R12, R12, 0.25 ;  /* 0x3e8000000c0c5820 */ /* 0x000fca0000400000 */
[----:B------:R-:W1:Y:S01]  /*04c0*/  MUFU.SQRT R11, R26 ;  /* 0x0000001a000b7308 */ /* 0x000e620000002000 */
[----:B------:R-:W-:Y:S01]  /*04d0*/  FSEL R9, R21, 1, P5 ;  /* 0x3f80000015097808 */ /* 0x000fe20002800000 */
[----:B------:R-:W-:Y:S01]  /*04e0*/  FADD R27, R27, 0.0010000000474974513054 ;  /* 0x3a83126f1b1b7421 */ /* 0x000fe20000000000 */
[C---:B------:R-:W-:Y:S01]  /*04f0*/  FSETP.GEU.AND P5, PT, R13.reuse, 1.175494350822287508e-38, PT ;  /* 0x008000000d00780b */ /* 0x040fe20003fae000 */
[----:B------:R-:W-:Y:S01]  /*0500*/  @P3 FMUL R13, R13, 0.25 ;  /* 0x3e8000000d0d3820 */ /* 0x000fe20000400000 */
[----:B------:R-:W-:Y:S02]  /*0510*/  FSEL R20, R21, 1, P3 ;  /* 0x3f80000015147808 */ /* 0x000fe40001800000 */
[----:B------:R-:W-:Y:S01]  /*0520*/  FSETP.GEU.AND P3, PT, R14, 1.175494350822287508e-38, PT ;  /* 0x008000000e00780b */ /* 0x000fe20003f6e000 */
[----:B------:R-:W4:Y:S01]  /*0530*/  MUFU.RCP R10, R10 ;  /* 0x0000000a000a7308 */ /* 0x000f220000001000 */
[----:B------:R-:W-:Y:S01]  /*0540*/  @!P4 FMUL R12, R12, 16777216 ;  /* 0x4b8000000c0cc820 */ /* 0x000fe20000400000 */
[----:B------:R-:W-:Y:S01]  /*0550*/  @!P4 FMUL R9, R9, 16777216 ;  /* 0x4b8000000909c820 */ /* 0x000fe20000400000 */
[----:B--2---:R-:W-:Y:S01]  /*0560*/  FSETP.GT.AND P4, PT, R8, 8.50705917302346158658e+37, PT ;  /* 0x7e8000000800780b */ /* 0x004fe20003f84000 */
[----:B------:R-:W-:Y:S01]  /*0570*/  @!P2 FMUL R19, R19, 16777216 ;  /* 0x4b8000001313a820 */ /* 0x000fe20000400000 */
[----:B---3--:R-:W-:-:S03]  /*0580*/  FSETP.GT.AND P2, PT, R15, 8.50705917302346158658e+37, PT ;  /* 0x7e8000000f00780b */ /* 0x008fc60003f44000 */
[----:B------:R4:W2:Y:S01]  /*0590*/  MUFU.SQRT R22, R27 ;  /* 0x0000001b00167308 */ /* 0x0008a20000002000 */
[----:B------:R-:W-:Y:S01]  /*05a0*/  @P6 FMUL R14, R14, 0.25 ;  /* 0x3e8000000e0e6820 */ /* 0x000fe20000400000 */
[----:B------:R-:W-:Y:S02]  /*05b0*/  FSEL R23, R21, 1, P6 ;  /* 0x3f80000015177808 */ /* 0x000fe40003000000 */
[----:B-1----:R-:W-:Y:S01]  /*05c0*/  FSETP.GT.AND P6, PT, R11, 8.50705917302346158658e+37, PT ;  /* 0x7e8000000b00780b */ /* 0x002fe20003fc4000 */
[----:B------:R-:W-:Y:S02]  /*05d0*/  @!P3 FMUL R14, R14, 16777216 ;  /* 0x4b8000000e0eb820 */ /* 0x000fe40000400000 */
[----:B------:R-:W-:Y:S01]  /*05e0*/  @!P3 FMUL R23, R23, 16777216 ;  /* 0x4b8000001717b820 */ /* 0x000fe20000400000 */
[----:B------:R-:W-:Y:S01]  /*05f0*/  FSETP.GEU.AND P3, PT, R8, 1.175494350822287508e-38, PT ;  /* 0x008000000800780b */ /* 0x000fe20003f6e000 */
[----:B------:R-:W-:Y:S01]  /*0600*/  @!P5 FMUL R13, R13, 16777216 ;  /* 0x4b8000000d0dd820 */ /* 0x000fe20000400000 */
[----:B------:R-:W-:Y:S01]  /*0610*/  @!P5 FMUL R20, R20, 16777216 ;  /* 0x4b8000001414d820 */ /* 0x000fe20000400000 */
[----:B------:R-:W-:Y:S01]  /*0620*/  @P4 FMUL R8, R8, 0.25 ;  /* 0x3e80000008084820 */ /* 0x000fe20000400000 */
[----:B------:R-:W-:Y:S01]  /*0630*/  FSEL R26, R21, 1, P4 ;  /* 0x3f800000151a7808 */ /* 0x000fe20002000000 */
[----:B----4-:R-:W-:Y:S01]  /*0640*/  FMUL R27, R10, R19 ;  /* 0x000000130a1b7220 */ /* 0x010fe20000400000 */
[C---:B------:R-:W-:Y:S01]  /*0650*/  FSETP.GEU.AND P5, PT, R15.reuse, 1.175494350822287508e-38, PT ;  /* 0x008000000f00780b */ /* 0x040fe20003fae000 */
[----:B------:R-:W-:Y:S01]  /*0660*/  @P2 FMUL R15, R15, 0.25 ;  /* 0x3e8000000f0f2820 */ /* 0x000fe20000400000 */
[----:B--2---:R-:W-:Y:S01]  /*0670*/  FSETP.GT.AND P4, PT, R22, 8.50705917302346158658e+37, PT ;  /* 0x7e8000001600780b */ /* 0x004fe20003f84000 */
[----:B------:R-:W1:Y:S01]  /*0680*/  MUFU.RCP R14, R14 ;  /* 0x0000000e000e7308 */ /* 0x000e620000001000 */
[----:B------:R-:W-:-:S02]  /*0690*/  FSEL R19, R21, 1, P2 ;  /* 0x3f80000015137808 */ /* 0x000fc40001000000 */
[C---:B------:R-:W-:Y:S01]  /*06a0*/  FSETP.GEU.AND P2, PT, R11.reuse, 1.175494350822287508e-38, PT ;  /* 0x008000000b00780b */ /* 0x040fe20003f4e000 */
[----:B------:R-:W-:Y:S01]  /*06b0*/  @P6 FMUL R11, R11, 0.25 ;  /* 0x3e8000000b0b6820 */ /* 0x000fe20000400000 */
[----:B------:R-:W-:Y:S02]  /*06c0*/  FSEL R25, R21, 1, P6 ;  /* 0x3f80000015197808 */ /* 0x000fe40003000000 */
[C---:B------:R-:W-:Y:S01]  /*06d0*/  FSETP.GEU.AND P6, PT, R22.reuse, 1.175494350822287508e-38, PT ;  /* 0x008000001600780b */ /* 0x040fe20003fce000 */
[----:B------:R-:W2:Y:S04]  /*06e0*/  MUFU.RCP R13, R13 ;  /* 0x0000000d000d7308 */ /* 0x000ea80000001000 */
[----:B------:R-:W-:-:S04]  /*06f0*/  @P4 FMUL R22, R22, 0.25 ;  /* 0x3e80000016164820 */ /* 0x000fc80000400000 */
[----:B------:R-:W3:Y:S01]  /*0700*/  MUFU.RCP R24, R12 ;  /* 0x0000000c00187308 */ /* 0x000ee20000001000 */
[----:B-1----:R-:W-:-:S03]  /*0710*/  FMUL R23, R14, R23 ;  /* 0x000000170e177220 */ /* 0x002fc60000400000 */
[----:B------:R-:W-:Y:S01]  /*0720*/  @!P6 FMUL R22, R22, 16777216 ;  /* 0x4b8000001616e820 */ /* 0x000fe20000400000 */
[----:B------:R-:W-:Y:S01]  /*0730*/  @!P3 FMUL R8, R8, 16777216 ;  /* 0x4b8000000808b820 */ /* 0x000fe20000400000 */
[----:B--2---:R-:W-:Y:S02]  /*0740*/  FMUL R13, R13, R20 ;  /* 0x000000140d0d7220 */ /* 0x004fe40000400000 */
[----:B------:R1:W-:Y:S01]  /*0750*/  MUFU.RCP R12, R22 ;  /* 0x00000016000c7308 */ /* 0x0003e20000001000 */
[----:B------:R-:W-:Y:S01]  /*0760*/  FMUL R20, R23, R7 ;  /* 0x0000000717147220 */ /* 0x000fe20000400000 */
[----:B------:R-:W-:Y:S01]  /*0770*/  @!P2 FMUL R11, R11, 16777216 ;  /* 0x4b8000000b0ba820 */ /* 0x000fe20000400000 */
[----:B------:R-:W-:Y:S01]  /*0780*/  @!P5 FMUL R15, R15, 16777216 ;  /* 0x4b8000000f0fd820 */ /* 0x000fe20000400000 */
[----:B-1----:R-:W1:Y:S04]  /*0790*/  LDC.64 R22, c[0x0][0x228] ;  /* 0x00008a00ff167b82 */ /* 0x002e680000000a00 */
[----:B------:R2:W-:Y:S01]  /*07a0*/  MUFU.RCP R29, R8 ;  /* 0x00000008001d7308 */ /* 0x0005e20000001000 */
[----:B---3--:R-:W-:Y:S01]  /*07b0*/  FMUL R24, R24, R9 ;  /* 0x0000000918187220 */ /* 0x008fe20000400000 */
[----:B------:R-:W-:-:S02]  /*07c0*/  FMUL R13, R13, R6 ;  /* 0x000000060d0d7220 */ /* 0x000fc40000400000 */
[----:B--2---:R-:W2:Y:S04]  /*07d0*/  LDC.64 R8, c[0x0][0x230] ;  /* 0x00008c00ff087b82 */ /* 0x004ea80000000a00 */
[----:B------:R-:W3:Y:S08]  /*07e0*/  MUFU.RCP R6, R11 ;  /* 0x0000000b00067308 */ /* 0x000ef00000001000 */
[----:B------:R-:W4:Y:S01]  /*07f0*/  MUFU.RCP R10, R15 ;  /* 0x0000000f000a7308 */ /* 0x000f220000001000 */
[----:B------:R-:W-:Y:S01]  /*0800*/  @!P2 FMUL R25, R25, 16777216 ;  /* 0x4b8000001919a820 */ /* 0x000fe20000400000 */
[----:B------:R-:W-:Y:S01]  /*0810*/  @!P5 FMUL R19, R19, 16777216 ;  /* 0x4b8000001313d820 */ /* 0x000fe20000400000 */
[----:B------:R-:W-:Y:S01]  /*0820*/  FMUL R24, R24, R5 ;  /* 0x0000000518187220 */ /* 0x000fe20000400000 */
[----:B------:R-:W-:Y:S01]  /*0830*/  FMUL R27, R27, R4 ;  /* 0x000000041b1b7220 */ /* 0x000fe20000400000 */
[----:B------:R-:W-:Y:S01]  /*0840*/  CS2R R4, SRZ ;  /* 0x0000000000047805 */ /* 0x000fe2000001ff00 */
[----:B---3--:R-:W-:Y:S01]  /*0850*/  FMUL R25, R6, R25 ;  /* 0x0000001906197220 */ /* 0x008fe20000400000 */
[----:B------:R-:W-:Y:S01]  /*0860*/  CS2R R6, SRZ ;  /* 0x0000000000067805 */ /* 0x000fe2000001ff00 */
[----:B----4-:R-:W-:Y:S01]  /*0870*/  FMUL R19, R10, R19 ;  /* 0x000000130a137220 */ /* 0x010fe20000400000 */
[----:B-1----:R-:W-:-:S04]  /*0880*/  IMAD.WIDE R10, R2, 0x4, R22 ;  /* 0x00000004020a7825 */ /* 0x002fc800078e0216 */
[----:B------:R-:W-:Y:S01]  /*0890*/  IMAD.WIDE R22, R3, 0x4, R22 ;  /* 0x0000000403167825 */ /* 0x000fe200078e0216 */
[----:B------:R1:W3:Y:S03]  /*08a0*/  @!P1 LDG.E.EL.128 R4, desc[UR4][R10.64] ;  /* 0x000000040a049981 */ /* 0x0002e6000c2e1d00 */
[----:B--2---:R-:W-:-:S04]  /*08b0*/  IMAD.WIDE R14, R2, 0x4, R8 ;  /* 0x00000004020e7825 */ /* 0x004fc800078e0208 */
[----:B------:R-:W-:Y:S01]  /*08c0*/  IMAD.WIDE R2, R3, 0x4, R8 ;  /* 0x0000000403027825 */ /* 0x000fe200078e0208 */
[----:B------:R-:W-:Y:S02]  /*08d0*/  CS2R R8, SRZ ;  /* 0x0000000000087805 */ /* 0x000fe4000001ff00 */
[----:B-1----:R-:W-:-:S06]  /*08e0*/  CS2R R10, SRZ ;  /* 0x00000000000a7805 */ /* 0x002fcc000001ff00 */
[----:B------:R1:W3:Y:S01]  /*08f0*/  @!P1 LDG.E.EL.128 R8, desc[UR4][R14.64] ;  /* 0x000000040e089981 */ /* 0x0002e2000c2e1d00 */
[----:B------:R-:W-:-:S05]  /*0900*/  FSEL R21, R21, 1, P4 ;  /* 0x3f80000015157808 */ /* 0x000fca0002000000 */
[----:B------:R-:W-:-:S04]  /*0910*/  @!P6 FMUL R21, R21, 16777216 ;  /* 0x4b8000001515e820 */ /* 0x000fc80000400000 */
[----:B------:R-:W-:Y:S01]  /*0920*/  FMUL R21, R12, R21 ;  /* 0x000000150c157220 */ /* 0x000fe20000400000 */
[----:B-1----:R-:W-:-:S03]  /*0930*/  CS2R R14, SRZ ;  /* 0x00000000000e7805 */ /* 0x002fc6000001ff00 */
[----:B------:R-:W-:Y:S01]  /*0940*/  FMUL R28, R21, R28 ;  /* 0x0000001c151c7220 */ /* 0x000fe20000400000 */
[----:B---3--:R-:W-:Y:S01]  /*0950*/  FFMA R6, R13, R6, R10 ;  /* 0x000000060d067223 */ /* 0x008fe2000000000a */
[----:B------:R-:W-:Y:S01]  /*0960*/  CS2R R12, SRZ ;  /* 0x00000000000c7805 */ /* 0x000fe2000001ff00 */
[----:B------:R-:W-:Y:S01]  /*0970*/  FFMA R7, R20, R7, R11 ;  /* 0x0000000714077223 */ /* 0x000fe2000000000b */
[----:B------:R-:W-:Y:S01]  /*0980*/  CS2R R20, SRZ ;  /* 0x0000000000147805 */ /* 0x000fe2000001ff00 */
[----:B------:R-:W1:Y:S03]  /*0990*/  LDC.64 R10, c[0x0][0x238] ;  /* 0x00008e00ff0a7b82 */ /* 0x000e660000000a00 */
[----:B------:R2:W3:Y:S02]  /*09a0*/  @!P0 LDG.E.EL.128 R12, desc[UR4][R22.64] ;  /* 0x00000004160c8981 */ /* 0x0004e4000c2e1d00 */
[----:B--2---:R-:W-:-:S06]  /*09b0*/  CS2R R22, SRZ ;  /* 0x0000000000167805 */ /* 0x004fcc000001ff00 */
[----:B------:R-:W3:Y:S01]  /*09c0*/  @!P0 LDG.E.EL.128 R20, desc[UR4][R2.64] ;  /* 0x0000000402148981 */ /* 0x000ee2000c2e1d00 */
[----:B------:R-:W-:Y:S01]  /*09d0*/  @!P3 FMUL R26, R26, 16777216 ;  /* 0x4b8000001a1ab820 */ /* 0x000fe20000400000 */
[----:B------:R-:W-:Y:S01]  /*09e0*/  FFMA R5, R24, R5, R9 ;  /* 0x0000000518057223 */ /* 0x000fe20000000009 */
[----:B------:R-:W-:Y:S02]  /*09f0*/  FFMA R4, R27, R4, R8 ;  /* 0x000000041b047223 */ /* 0x000fe40000000008 */
[----:B------:R-:W-:Y:S01]  /*0a00*/  FMUL R26, R29, R26 ;  /* 0x0000001a1d1a7220 */ /* 0x000fe20000400000 */
[----:B------:R-:W-:Y:S01]  /*0a10*/  FSETP.GEU.AND P2, PT, R7, RZ, PT ;  /* 0x000000ff0700720b */ /* 0x000fe20003f4e000 */
[----:B------:R-:W-:Y:S01]  /*0a20*/  FMUL R25, R25, R18 ;  /* 0x0000001219197220 */ /* 0x000fe20000400000 */
[----:B------:R-:W-:Y:S01]  /*0a30*/  FSETP.GEU.AND P3, PT, R6, RZ, PT ;  /* 0x000000ff0600720b */ /* 0x000fe20003f6e000 */
[----:B------:R-:W-:Y:S01]  /*0a40*/  FMUL R26, R26, R17 ;  /* 0x000000111a1a7220 */ /* 0x000fe20000400000 */
[----:B------:R-:W-:Y:S01]  /*0a50*/  FSETP.GEU.AND P4, PT, R5, RZ, PT ;  /* 0x000000ff0500720b */ /* 0x000fe20003f8e000 */
[----:B------:R-:W-:Y:S01]  /*0a60*/  FMUL R19, R19, R16 ;  /* 0x0000001013137220 */ /* 0x000fe20000400000 */
[----:B------:R-:W-:Y:S01]  /*0a70*/  FSETP.GEU.AND P5, PT, R4, RZ, PT ;  /* 0x000000ff0400720b */ /* 0x000fe20003fae000 */
[----:B-1----:R-:W-:Y:S01]  /*0a80*/  IMAD.WIDE R10, R0, 0x4, R10 ;  /* 0x00000004000a7825 */ /* 0x002fe200078e020a */
[----:B------:R-:W-:-:S02]  /*0a90*/  SEL R7, R7, RZ, P2 ;  /* 0x000000ff07077207 */ /* 0x000fc40001000000 */
[----:B------:R-:W-:Y:S02]  /*0aa0*/  SEL R6, R6, RZ, P3 ;  /* 0x000000ff06067207 */ /* 0x000fe40001800000 */
[----:B------:R-:W-:Y:S02]  /*0ab0*/  SEL R5, R5, RZ, P4 ;  /* 0x000000ff05057207 */ /* 0x000fe40002000000 */
[----:B------:R-:W-:-:S05]  /*0ac0*/  SEL R4, R4, RZ, P5 ;  /* 0x000000ff04047207 */ /* 0x000fca0002800000 */
[----:B------:R1:W-:Y:S01]  /*0ad0*/  @!P1 STG.E.128 desc[UR4][R10.64], R4 ;  /* 0x000000040a009986 */ /* 0x0003e2000c101d04 */
[----:B---3--:R-:W-:Y:S01]  /*0ae0*/  FFMA R15, R28, R15, R23 ;  /* 0x0000000f1c0f7223 */ /* 0x008fe20000000017 */
[----:B------:R-:W-:Y:S01]  /*0af0*/  FFMA R14, R25, R14, R22 ;  /* 0x0000000e190e7223 */ /* 0x000fe20000000016 */
[----:B------:R-:W-:Y:S01]  /*0b00*/  FFMA R13, R26, R13, R21 ;  /* 0x0000000d1a0d7223 */ /* 0x000fe20000000015 */
[----:B------:R-:W-:Y:S02]  /*0b10*/  FFMA R12, R19, R12, R20 ;  /* 0x0000000c130c7223 */ /* 0x000fe40000000014 */
[----:B------:R-:W-:Y:S02]  /*0b20*/  FSETP.GEU.AND P1, PT, R15, RZ, PT ;  /* 0x000000ff0f00720b */ /* 0x000fe40003f2e000 */
[----:B------:R-:W-:Y:S02]  /*0b30*/  FSETP.GEU.AND P2, PT, R14, RZ, PT ;  /* 0x000000ff0e00720b */ /* 0x000fe40003f4e000 */
[----:B------:R-:W-:-:S02]  /*0b40*/  FSETP.GEU.AND P3, PT, R13, RZ, PT ;  /* 0x000000ff0d00720b */ /* 0x000fc40003f6e000 */
[----:B------:R-:W-:Y:S02]  /*0b50*/  FSETP.GEU.AND P4, PT, R12, RZ, PT ;  /* 0x000000ff0c00720b */ /* 0x000fe40003f8e000 */
[----:B------:R-:W-:Y:S02]  /*0b60*/  SEL R15, R15, RZ, P1 ;  /* 0x000000ff0f0f7207 */ /* 0x000fe40000800000 */
[----:B------:R-:W-:Y:S02]  /*0b70*/  SEL R14, R14, RZ, P2 ;  /* 0x000000ff0e0e7207 */ /* 0x000fe40001000000 */
[----:B------:R-:W-:Y:S02]  /*0b80*/  SEL R13, R13, RZ, P3 ;  /* 0x000000ff0d0d7207 */ /* 0x000fe40001800000 */
[----:B------:R-:W-:Y:S01]  /*0b90*/  SEL R12, R12, RZ, P4 ;  /* 0x000000ff0c0c7207 */ /* 0x000fe20002000000 */
[----:B-1----:R-:W-:Y:S06]  /*0ba0*/  @P0 EXIT ;  /* 0x000000000000094d */ /* 0x002fec0003800000 */
[----:B------:R-:W-:Y:S01]  /*0bb0*/  STG.E.128 desc[UR4][R10.64+0x800], R12 ;  /* 0x0008000c0a007986 */ /* 0x000fe2000c101d04 */
[----:B------:R-:W-:Y:S05]  /*0bc0*/  EXIT ;  /* 0x000000000000794d */ /* 0x000fea0003800000 */
.L_x_0:
[----:B------:R-:W-:-:S00]  /*0bd0*/  BRA `(.L_x_0) ;  /* 0xfffffffc00fc7947 */ /* 0x000fc0000383ffff */
[----:B------:R-:W-:-:S00]  /*0be0*/  NOP ;  /* 0x0000000000007918 */ /* 0x000fc00000000000 */
        /* <DEDUP_REMOVED lines=9> */
.L_x_1:


//--------------------- .nv.global.init           --------------------------
	.section	.nv.global.init,"aw",@progbits
.nv.global.init:
	.type		_$_str,@object
	.size		_$_str,(_$_str_$_2 - _$_str)
_$_str:
        /*0000*/ 	.byte	0x5f, 0x5f, 0x43, 0x55, 0x44, 0x41, 0x5f, 0x46, 0x54, 0x5a, 0x00
	.type		_$_str_$_2,@object
	.size		_$_str_$_2,(.L_1 - _$_str_$_2)
_$_str_$_2:
        /*000b*/ 	.byte	0x5f, 0x5f, 0x43, 0x55, 0x44, 0x41, 0x5f, 0x50, 0x52, 0x45, 0x43, 0x5f, 0x53, 0x51, 0x52, 0x54
        /*001b*/ 	.byte	0x00
.L_1:


//--------------------- .nv.constant0.triton_poi_fused__native_batch_norm_legit_no_training_relu_23 --------------------------
	.section	.nv.constant0.triton_poi_fused__native_batch_norm_legit_no_training_relu_23,"a",@progbits
	.sectionflags	@""
	.align	4
.nv.constant0.triton_poi_fused__native_batch_norm_legit_no_training_relu_23:
	.zero		580
